//
// Generated by NVIDIA NVVM Compiler
//
// Compiler Build ID: CL-36424714
// Cuda compilation tools, release 13.0, V13.0.88
// Based on NVVM 20.0.0
//

.version 9.0
.target sm_100
.address_size 64

	// .globl	_Z13gaussian_blurPKhPhiii
.extern .func __assertfail
(
	.param .b64 __assertfail_param_0,
	.param .b64 __assertfail_param_1,
	.param .b32 __assertfail_param_2,
	.param .b64 __assertfail_param_3,
	.param .b64 __assertfail_param_4
)
;
.global .align 1 .b8 __unnamed_1[74] = {118, 111, 105, 100, 32, 103, 97, 117, 115, 115, 105, 97, 110, 95, 98, 108, 117, 114, 40, 99, 111, 110, 115, 116, 32, 117, 110, 115, 105, 103, 110, 101, 100, 32, 99, 104, 97, 114, 32, 42, 44, 32, 117, 110, 115, 105, 103, 110, 101, 100, 32, 99, 104, 97, 114, 32, 42, 44, 32, 105, 110, 116, 44, 32, 105, 110, 116, 44, 32, 105, 110, 116, 41};
.global .align 1 .b8 $str[7] = {67, 32, 61, 61, 32, 51};
.global .align 1 .b8 $str$1[27] = {47, 116, 109, 112, 47, 115, 97, 115, 115, 95, 99, 117, 95, 55, 119, 98, 112, 107, 49, 119, 101, 47, 107, 46, 99, 117};

.visible .entry _Z13gaussian_blurPKhPhiii(
	.param .u64 .ptr .align 1 _Z13gaussian_blurPKhPhiii_param_0,
	.param .u64 .ptr .align 1 _Z13gaussian_blurPKhPhiii_param_1,
	.param .u32 _Z13gaussian_blurPKhPhiii_param_2,
	.param .u32 _Z13gaussian_blurPKhPhiii_param_3,
	.param .u32 _Z13gaussian_blurPKhPhiii_param_4
)
{
	.reg .pred 	%p<5>;
	.reg .b16 	%rs<4>;
	.reg .b32 	%r<17>;
	.reg .b32 	%f<7>;
	.reg .b64 	%rd<15>;

	ld.param.u64 	%rd1, [_Z13gaussian_blurPKhPhiii_param_0];
	ld.param.u64 	%rd2, [_Z13gaussian_blurPKhPhiii_param_1];
	ld.param.u32 	%r3, [_Z13gaussian_blurPKhPhiii_param_2];
	ld.param.u32 	%r4, [_Z13gaussian_blurPKhPhiii_param_3];
	ld.param.u32 	%r5, [_Z13gaussian_blurPKhPhiii_param_4];
	setp.eq.s32 	%p1, %r5, 3;
	@%p1 bra 	$L__BB0_2;
	mov.u64 	%rd3, $str;
	cvta.global.u64 	%rd4, %rd3;
	mov.u64 	%rd5, $str$1;
	cvta.global.u64 	%rd6, %rd5;
	mov.u64 	%rd7, __unnamed_1;
	cvta.global.u64 	%rd8, %rd7;
	{ // callseq 0, 0
	.param .b64 param0;
	st.param.b64 	[param0], %rd4;
	.param .b64 param1;
	st.param.b64 	[param1], %rd6;
	.param .b32 param2;
	st.param.b32 	[param2], 88;
	.param .b64 param3;
	st.param.b64 	[param3], %rd8;
	.param .b64 param4;
	st.param.b64 	[param4], 1;
	call.uni 
	__assertfail, 
	(
	param0, 
	param1, 
	param2, 
	param3, 
	param4
	);
	} // callseq 0
$L__BB0_2:
	mov.u32 	%r6, %ctaid.x;
	mov.u32 	%r7, %ntid.x;
	mov.u32 	%r8, %tid.x;
	mad.lo.s32 	%r1, %r6, %r7, %r8;
	mov.u32 	%r9, %ctaid.y;
	mov.u32 	%r10, %ntid.y;
	mov.u32 	%r11, %tid.y;
	mad.lo.s32 	%r12, %r9, %r10, %r11;
	setp.ge.u32 	%p2, %r1, %r4;
	setp.ge.u32 	%p3, %r12, %r3;
	or.pred  	%p4, %p2, %p3;
	@%p4 bra 	$L__BB0_4;
	mad.lo.s32 	%r13, %r4, %r12, %r1;
	mul.lo.s32 	%r14, %r13, %r5;
	cvt.s64.s32 	%rd9, %r14;
	cvta.to.global.u64 	%rd10, %rd1;
	add.s64 	%rd11, %rd10, %rd9;
	ld.global.u8 	%rs1, [%rd11];
	ld.global.u8 	%rs2, [%rd11+1];
	ld.global.u8 	%rs3, [%rd11+2];
	cvt.rn.f32.u16 	%f1, %rs1;
	cvt.rn.f32.u16 	%f2, %rs2;
	mul.f32 	%f3, %f2, 0f3F3851EC;
	fma.rn.f32 	%f4, %f1, 0f3E570A3D, %f3;
	cvt.rn.f32.u16 	%f5, %rs3;
	fma.rn.f32 	%f6, %f5, 0f3D8F5C29, %f4;
	cvt.rzi.u32.f32 	%r15, %f6;
	div.s32 	%r16, %r14, %r5;
	cvt.s64.s32 	%rd12, %r16;
	cvta.to.global.u64 	%rd13, %rd2;
	add.s64 	%rd14, %rd13, %rd12;
	st.global.u8 	[%rd14], %r15;
$L__BB0_4:
	ret;

}


// ===== COMPILED SASS (sm_100) =====

	.target	sm_100

	.elftype	@"ET_EXEC"


//--------------------- .note.nv.tkinfo           --------------------------
	.section	.note.nv.tkinfo,"",@"SHT_NOTE"
	.sectionflags	@"SHF_NOTE_NV_TKINFO"
	.tkinfo
        /*0018*/ 	.word	0x00000002
        /*0030*/ 	.string	""
        /*0030*/ 	.string	"ptxas"
        /*0030*/ 	.string	"Cuda compilation tools, release 13.0, V13.0.88"
        /*0030*/ 	.string	"Build cuda_13.0.r13.0/compiler.36424714_0"
        /*0030*/ 	.string	"-arch sm_100 -m 64 "



//--------------------- .note.nv.cuinfo           --------------------------
	.section	.note.nv.cuinfo,"",@"SHT_NOTE"
	.sectionflags	@"SHF_NOTE_NV_CUINFO"
        /*0018*/ 	.short	0x0002
        /*001a*/ 	.short	0x0064
        /*001c*/ 	.short	0x0082
	.zero		2


//--------------------- .nv.info                  --------------------------
	.section	.nv.info,"",@"SHT_CUDA_INFO"
	.align	4


	//----- nvinfo : EIATTR_REGCOUNT
	.align		4
        /*0000*/ 	.byte	0x04, 0x2f
        /*0002*/ 	.short	(.L_4 - .L_3)
	.align		4
.L_3:
        /*0004*/ 	.word	index@(_Z13gaussian_blurPKhPhiii)
        /*0008*/ 	.word	0x00000018


	//----- nvinfo : EIATTR_FRAME_SIZE
	.align		4
.L_4:
        /*000c*/ 	.byte	0x04, 0x11
        /*000e*/ 	.short	(.L_6 - .L_5)
	.align		4
.L_5:
        /*0010*/ 	.word	index@(_Z13gaussian_blurPKhPhiii)
        /*0014*/ 	.word	0x00000000


	//----- nvinfo : EIATTR_MIN_STACK_SIZE
	.align		4
.L_6:
        /*0018*/ 	.byte	0x04, 0x12
        /*001a*/ 	.short	(.L_8 - .L_7)
	.align		4
.L_7:
        /*001c*/ 	.word	index@(_Z13gaussian_blurPKhPhiii)
        /*0020*/ 	.word	0x00000000
.L_8:


//--------------------- .nv.compat                --------------------------
	.section	.nv.compat,"",@"SHT_CUDA_COMPAT_INFO"
	.align	4
        /*0000*/ 	.byte	0x02, 0x09, 0x00, 0x00, 0x02, 0x02, 0x01, 0x00, 0x02, 0x05, 0x05, 0x00, 0x03, 0x07, 0x01, 0x01
        /*0010*/ 	.byte	0x02, 0x03, 0x00, 0x00, 0x02, 0x06, 0x01, 0x00, 0x04, 0x0b, 0x08, 0x00, 0x09, 0x00, 0x00, 0x00
        /*0020*/ 	.byte	0x00, 0x00, 0x00, 0x00


//--------------------- .nv.info._Z13gaussian_blurPKhPhiii --------------------------
	.section	.nv.info._Z13gaussian_blurPKhPhiii,"",@"SHT_CUDA_INFO"
	.sectionflags	@""
	.align	4


	//----- nvinfo : EIATTR_CUDA_API_VERSION
	.align		4
        /*0000*/ 	.byte	0x04, 0x37
        /*0002*/ 	.short	(.L_10 - .L_9)
.L_9:
        /*0004*/ 	.word	0x00000082


	//----- nvinfo : EIATTR_KPARAM_INFO
	.align		4
.L_10:
        /*0008*/ 	.byte	0x04, 0x17
        /*000a*/ 	.short	(.L_12 - .L_11)
.L_11:
        /*000c*/ 	.word	0x00000000
        /*0010*/ 	.short	0x0004
        /*0012*/ 	.short	0x0018
        /*0014*/ 	.byte	0x00, 0xf0, 0x11, 0x00


	//----- nvinfo : EIATTR_KPARAM_INFO
	.align		4
.L_12:
        /*0018*/ 	.byte	0x04, 0x17
        /*001a*/ 	.short	(.L_14 - .L_13)
.L_13:
        /*001c*/ 	.word	0x00000000
        /*0020*/ 	.short	0x0003
        /*0022*/ 	.short	0x0014
        /*0024*/ 	.byte	0x00, 0xf0, 0x11, 0x00


	//----- nvinfo : EIATTR_KPARAM_INFO
	.align		4
.L_14:
        /*0028*/ 	.byte	0x04, 0x17
        /*002a*/ 	.short	(.L_16 - .L_15)
.L_15:
        /*002c*/ 	.word	0x00000000
        /*0030*/ 	.short	0x0002
        /*0032*/ 	.short	0x0010
        /*0034*/ 	.byte	0x00, 0xf0, 0x11, 0x00


	//----- nvinfo : EIATTR_KPARAM_INFO
	.align		4
.L_16:
        /*0038*/ 	.byte	0x04, 0x17
        /*003a*/ 	.short	(.L_18 - .L_17)
.L_17:
        /*003c*/ 	.word	0x00000000
        /*0040*/ 	.short	0x0001
        /*0042*/ 	.short	0x0008
        /*0044*/ 	.byte	0x00, 0xf5, 0x21, 0x00


	//----- nvinfo : EIATTR_KPARAM_INFO
	.align		4
.L_18:
        /*0048*/ 	.byte	0x04, 0x17
        /*004a*/ 	.short	(.L_20 - .L_19)
.L_19:
        /*004c*/ 	.word	0x00000000
        /*0050*/ 	.short	0x0000
        /*0052*/ 	.short	0x0000
        /*0054*/ 	.byte	0x00, 0xf5, 0x21, 0x00


	//----- nvinfo : EIATTR_SPARSE_MMA_MASK
	.align		4
.L_20:
        /*0058*/ 	.byte	0x03, 0x50
        /*005a*/ 	.short	0x0000


	//----- nvinfo : EIATTR_MAXREG_COUNT
	.align		4
        /*005c*/ 	.byte	0x03, 0x1b
        /*005e*/ 	.short	0x00ff


	//----- nvinfo : EIATTR_EXTERNS
	.align		4
        /*0060*/ 	.byte	0x04, 0x0f
        /*0062*/ 	.short	(.L_22 - .L_21)


	//   ....[0]....
	.align		4
.L_21:
        /*0064*/ 	.word	index@(__assertfail)


	//----- nvinfo : EIATTR_MERCURY_ISA_VERSION
	.align		4
.L_22:
        /*0068*/ 	.byte	0x03, 0x5f
        /*006a*/ 	.short	0x0101


	//----- nvinfo : EIATTR_VRC_CTA_INIT_COUNT
	.align		4
        /*006c*/ 	.byte	0x02, 0x4a
	.zero		1
	.zero		1


	//----- nvinfo : EIATTR_SYSCALL_OFFSETS
	.align		4
        /*0070*/ 	.byte	0x04, 0x46
        /*0072*/ 	.short	(.L_24 - .L_23)


	//   ....[0]....
.L_23:
        /*0074*/ 	.word	0x00000130


	//----- nvinfo : EIATTR_EXIT_INSTR_OFFSETS
	.align		4
.L_24:
        /*0078*/ 	.byte	0x04, 0x1c
        /*007a*/ 	.short	(.L_26 - .L_25)


	//   ....[0]....
.L_25:
        /*007c*/ 	.word	0x000001f0


	//   ....[1]....
        /*0080*/ 	.word	0x000004e0


	//----- nvinfo : EIATTR_CRS_STACK_SIZE
	.align		4
.L_26:
        /*0084*/ 	.byte	0x04, 0x1e
        /*0086*/ 	.short	(.L_28 - .L_27)
.L_27:
        /*0088*/ 	.word	0x00000000


	//----- nvinfo : EIATTR_CBANK_PARAM_SIZE
	.align		4
.L_28:
        /*008c*/ 	.byte	0x03, 0x19
        /*008e*/ 	.short	0x001c


	//----- nvinfo : EIATTR_PARAM_CBANK
	.align		4
        /*0090*/ 	.byte	0x04, 0x0a
        /*0092*/ 	.short	(.L_30 - .L_29)
	.align		4
.L_29:
        /*0094*/ 	.word	index@(.nv.constant0._Z13gaussian_blurPKhPhiii)
        /*0098*/ 	.short	0x0380
        /*009a*/ 	.short	0x001c


	//----- nvinfo : EIATTR_SW_WAR
	.align		4
.L_30:
        /*009c*/ 	.byte	0x04, 0x36
        /*009e*/ 	.short	(.L_32 - .L_31)
.L_31:
        /*00a0*/ 	.word	0x00000008
.L_32:


//--------------------- .nv.callgraph             --------------------------
	.section	.nv.callgraph,"",@"SHT_CUDA_CALLGRAPH"
	.align	4
	.sectionentsize	8
	.align		4
        /*0000*/ 	.word	0x00000000
	.align		4
        /*0004*/ 	.word	0xffffffff
	.align		4
        /*0008*/ 	.word	index@(_Z13gaussian_blurPKhPhiii)
	.align		4
        /*000c*/ 	.word	index@(__assertfail)
	.align		4
        /*0010*/ 	.word	0x00000000
	.align		4
        /*0014*/ 	.word	0xfffffffe
	.align		4
        /*0018*/ 	.word	0x00000000
	.align		4
        /*001c*/ 	.word	0xfffffffd
	.align		4
        /*0020*/ 	.word	0x00000000
	.align		4
        /*0024*/ 	.word	0xfffffffc


//--------------------- .nv.constant4             --------------------------
	.section	.nv.constant4,"a",@progbits
	.align	8
	.align		8
.nv.constant4:
        /*0000*/ 	.dword	__assertfail
	.align		8
        /*0008*/ 	.dword	__unnamed_1
	.align		8
        /*0010*/ 	.dword	$str
	.align		8
        /*0018*/ 	.dword	$str$1


//--------------------- .text._Z13gaussian_blurPKhPhiii --------------------------
	.section	.text._Z13gaussian_blurPKhPhiii,"ax",@progbits
	.align	128
        .global         _Z13gaussian_blurPKhPhiii
        .type           _Z13gaussian_blurPKhPhiii,@function
        .size           _Z13gaussian_blurPKhPhiii,(.L_x_2 - _Z13gaussian_blurPKhPhiii)
        .other          _Z13gaussian_blurPKhPhiii,@"STO_CUDA_ENTRY STV_DEFAULT"
_Z13gaussian_blurPKhPhiii:
.text._Z13gaussian_blurPKhPhiii:
[----:B------:R-:W0:Y:S01]  /*0000*/  LDC R1, c[0x0][0x37c] ;  /* 0x0000df00ff017b82 */ /* 0x000e220000000800 */
[----:B------:R-:W1:Y:S02]  /*0010*/  LDCU UR4, c[0x0][0x398] ;  /* 0x00007300ff0477ac */ /* 0x000e640008000800 */
[----:B-1----:R-:W-:-:S09]  /*0020*/  UISETP.NE.AND UP0, UPT, UR4, 0x3, UPT ;  /* 0x000000030400788c */ /* 0x002fd2000bf05270 */
[----:B------:R-:W-:Y:S05]  /*0030*/  BRA.U !UP0, `(.L_x_0) ;  /* 0x0000000108407547 */ /* 0x000fea000b800000 */
[----:B------:R-:W-:Y:S01]  /*0040*/  MOV R0, 0x0 ;  /* 0x0000000000007802 */ /* 0x000fe20000000f00 */
[----:B------:R-:W1:Y:S01]  /*0050*/  LDCU.64 UR4, c[0x4][0x10] ;  /* 0x01000200ff0477ac */ /* 0x000e620008000a00 */
[----:B------:R-:W-:Y:S02]  /*0060*/  HFMA2 R8, -RZ, RZ, 0, 5.245208740234375e-06 ;  /* 0x00000058ff087431 */ /* 0x000fe400000001ff */
[----:B------:R-:W-:Y:S01]  /*0070*/  IMAD.MOV.U32 R12, RZ, RZ, 0x1 ;  /* 0x00000001ff0c7424 */ /* 0x000fe200078e00ff */
[----:B------:R2:W3:Y:S01]  /*0080*/  LDC.64 R2, c[0x4][R0] ;  /* 0x0100000000027b82 */ /* 0x0004e20000000a00 */
[----:B------:R-:W4:Y:S01]  /*0090*/  LDCU.64 UR6, c[0x4][0x18] ;  /* 0x01000300ff0677ac */ /* 0x000f220008000a00 */
[----:B------:R-:W-:Y:S01]  /*00a0*/  IMAD.MOV.U32 R13, RZ, RZ, RZ ;  /* 0x000000ffff0d7224 */ /* 0x000fe200078e00ff */
[----:B------:R-:W5:Y:S01]  /*00b0*/  LDCU.64 UR8, c[0x4][0x8] ;  /* 0x01000100ff0877ac */ /* 0x000f620008000a00 */
[----:B-1----:R-:W-:Y:S02]  /*00c0*/  IMAD.U32 R4, RZ, RZ, UR4 ;  /* 0x00000004ff047e24 */ /* 0x002fe4000f8e00ff */
[----:B------:R-:W-:-:S02]  /*00d0*/  IMAD.U32 R5, RZ, RZ, UR5 ;  /* 0x00000005ff057e24 */ /* 0x000fc4000f8e00ff */
[----:B----4-:R-:W-:Y:S01]  /*00e0*/  IMAD.U32 R6, RZ, RZ, UR6 ;  /* 0x00000006ff067e24 */ /* 0x010fe2000f8e00ff */
[----:B------:R-:W-:Y:S01]  /*00f0*/  MOV R7, UR7 ;  /* 0x0000000700077c02 */ /* 0x000fe20008000f00 */
[----:B-----5:R-:W-:Y:S02]  /*0100*/  IMAD.U32 R10, RZ, RZ, UR8 ;  /* 0x00000008ff0a7e24 */ /* 0x020fe4000f8e00ff */
[----:B--2---:R-:W-:-:S07]  /*0110*/  IMAD.U32 R11, RZ, RZ, UR9 ;  /* 0x00000009ff0b7e24 */ /* 0x004fce000f8e00ff */
[----:B------:R-:W-:-:S07]  /*0120*/  LEPC R20, `(.L_x_0) ;  /* 0x000000001014794e */ /* 0x000fce0000000000 */
[----:B0--3--:R-:W-:Y:S05]  /*0130*/  CALL.ABS.NOINC R2 ;  /* 0x0000000002007343 */ /* 0x009fea0003c00000 */
.L_x_0:
[----:B------:R-:W1:Y:S01]  /*0140*/  S2R R0, SR_TID.Y ;  /* 0x0000000000007919 */ /* 0x000e620000002200 */
[----:B------:R-:W2:Y:S01]  /*0150*/  LDC R2, c[0x0][0x360] ;  /* 0x0000d800ff027b82 */ /* 0x000ea20000000800 */
[----:B------:R-:W2:Y:S07]  /*0160*/  S2R R5, SR_TID.X ;  /* 0x0000000000057919 */ /* 0x000eae0000002100 */
[----:B------:R-:W1:Y:S08]  /*0170*/  S2UR UR5, SR_CTAID.Y ;  /* 0x00000000000579c3 */ /* 0x000e700000002600 */
[----:B------:R-:W1:Y:S08]  /*0180*/  LDC R3, c[0x0][0x364] ;  /* 0x0000d900ff037b82 */ /* 0x000e700000000800 */
[----:B------:R-:W2:Y:S08]  /*0190*/  S2UR UR4, SR_CTAID.X ;  /* 0x00000000000479c3 */ /* 0x000eb00000002500 */
[----:B------:R-:W3:Y:S01]  /*01a0*/  LDC.64 R6, c[0x0][0x390] ;  /* 0x0000e400ff067b82 */ /* 0x000ee20000000a00 */
[----:B-1----:R-:W-:-:S02]  /*01b0*/  IMAD R3, R3, UR5, R0 ;  /* 0x0000000503037c24 */ /* 0x002fc4000f8e0200 */
[----:B--2---:R-:W-:-:S03]  /*01c0*/  IMAD R2, R2, UR4, R5 ;  /* 0x0000000402027c24 */ /* 0x004fc6000f8e0205 */
[----:B---3--:R-:W-:-:S04]  /*01d0*/  ISETP.GE.U32.AND P0, PT, R3, R6, PT ;  /* 0x000000060300720c */ /* 0x008fc80003f06070 */
[----:B------:R-:W-:-:S13]  /*01e0*/  ISETP.GE.U32.OR P0, PT, R2, R7, P0 ;  /* 0x000000070200720c */ /* 0x000fda0000706470 */
[----:B------:R-:W-:Y:S05]  /*01f0*/  @P0 EXIT ;  /* 0x000000000000094d */ /* 0x000fea0003800000 */
[----:B------:R-:W1:Y:S01]  /*0200*/  LDC R0, c[0x0][0x398] ;  /* 0x0000e600ff007b82 */ /* 0x000e620000000800 */
[----:B------:R-:W2:Y:S01]  /*0210*/  LDCU.64 UR6, c[0x0][0x380] ;  /* 0x00007000ff0677ac */ /* 0x000ea20008000a00 */
[----:B------:R-:W-:Y:S01]  /*0220*/  IMAD R3, R3, R7, R2 ;  /* 0x0000000703037224 */ /* 0x000fe200078e0202 */
[----:B------:R-:W3:Y:S03]  /*0230*/  LDCU.64 UR4, c[0x0][0x358] ;  /* 0x00006b00ff0477ac */ /* 0x000ee60008000a00 */
[----:B-1----:R-:W-:-:S05]  /*0240*/  IMAD R7, R3, R0, RZ ;  /* 0x0000000003077224 */ /* 0x002fca00078e02ff */
[----:B--2---:R-:W-:-:S04]  /*0250*/  IADD3 R2, P0, PT, R7, UR6, RZ ;  /* 0x0000000607027c10 */ /* 0x004fc8000ff1e0ff */
[----:B------:R-:W-:Y:S01]  /*0260*/  LEA.HI.X.SX32 R3, R7, UR7, 0x1, P0 ;  /* 0x0000000707037c11 */ /* 0x000fe200080f0eff */
[----:B------:R-:W1:Y:S04]  /*0270*/  LDCU.64 UR6, c[0x0][0x388] ;  /* 0x00007100ff0677ac */ /* 0x000e680008000a00 */
[----:B---3--:R-:W2:Y:S04]  /*0280*/  LDG.E.U8 R8, desc[UR4][R2.64+0x1] ;  /* 0x0000010402087981 */ /* 0x008ea8000c1e1100 */
[----:B------:R-:W3:Y:S04]  /*0290*/  LDG.E.U8 R6, desc[UR4][R2.64] ;  /* 0x0000000402067981 */ /* 0x000ee8000c1e1100 */
[----:B------:R4:W5:Y:S01]  /*02a0*/  LDG.E.U8 R9, desc[UR4][R2.64+0x2] ;  /* 0x0000020402097981 */ /* 0x000962000c1e1100 */
[----:B------:R-:W-:-:S04]  /*02b0*/  IABS R11, R0 ;  /* 0x00000000000b7213 */ /* 0x000fc80000000000 */
[----:B------:R-:W0:Y:S01]  /*02c0*/  I2F.RP R10, R11 ;  /* 0x0000000b000a7306 */ /* 0x000e220000209400 */
[----:B----4-:R-:W-:Y:S02]  /*02d0*/  IABS R2, R7 ;  /* 0x0000000700027213 */ /* 0x010fe40000000000 */
[----:B------:R-:W-:-:S04]  /*02e0*/  LOP3.LUT R7, R7, R0, RZ, 0x3c, !PT ;  /* 0x0000000007077212 */ /* 0x000fc800078e3cff */
[----:B------:R-:W-:Y:S01]  /*02f0*/  ISETP.GE.AND P1, PT, R7, RZ, PT ;  /* 0x000000ff0700720c */ /* 0x000fe20003f26270 */
[----:B0-----:R-:W0:Y:S02]  /*0300*/  MUFU.RCP R10, R10 ;  /* 0x0000000a000a7308 */ /* 0x001e240000001000 */
[----:B0-----:R-:W-:-:S06]  /*0310*/  IADD3 R4, PT, PT, R10, 0xffffffe, RZ ;  /* 0x0ffffffe0a047810 */ /* 0x001fcc0007ffe0ff */
[----:B------:R0:W4:Y:S02]  /*0320*/  F2I.FTZ.U32.TRUNC.NTZ R5, R4 ;  /* 0x0000000400057305 */ /* 0x000124000021f000 */
[----:B0-----:R-:W-:Y:S02]  /*0330*/  IMAD.MOV.U32 R4, RZ, RZ, RZ ;  /* 0x000000ffff047224 */ /* 0x001fe400078e00ff */
[----:B----4-:R-:W-:-:S04]  /*0340*/  IMAD.MOV R12, RZ, RZ, -R5 ;  /* 0x000000ffff0c7224 */ /* 0x010fc800078e0a05 */
[----:B------:R-:W-:-:S04]  /*0350*/  IMAD R13, R12, R11, RZ ;  /* 0x0000000b0c0d7224 */ /* 0x000fc800078e02ff */
[----:B------:R-:W-:-:S06]  /*0360*/  IMAD.HI.U32 R5, R5, R13, R4 ;  /* 0x0000000d05057227 */ /* 0x000fcc00078e0004 */
[----:B------:R-:W-:-:S05]  /*0370*/  IMAD.HI.U32 R5, R5, R2, RZ ;  /* 0x0000000205057227 */ /* 0x000fca00078e00ff */
[----:B------:R-:W-:-:S05]  /*0380*/  IADD3 R3, PT, PT, -R5, RZ, RZ ;  /* 0x000000ff05037210 */ /* 0x000fca0007ffe1ff */
[----:B------:R-:W-:-:S05]  /*0390*/  IMAD R2, R11, R3, R2 ;  /* 0x000000030b027224 */ /* 0x000fca00078e0202 */
[----:B------:R-:W-:-:S13]  /*03a0*/  ISETP.GT.U32.AND P2, PT, R11, R2, PT ;  /* 0x000000020b00720c */ /* 0x000fda0003f44070 */
[----:B------:R-:W-:Y:S02]  /*03b0*/  @!P2 IMAD.IADD R2, R2, 0x1, -R11 ;  /* 0x000000010202a824 */ /* 0x000fe400078e0a0b */
[----:B------:R-:W-:Y:S01]  /*03c0*/  @!P2 VIADD R5, R5, 0x1 ;  /* 0x000000010505a836 */ /* 0x000fe20000000000 */
[----:B------:R-:W-:Y:S02]  /*03d0*/  ISETP.NE.AND P2, PT, R0, RZ, PT ;  /* 0x000000ff0000720c */ /* 0x000fe40003f45270 */
[----:B------:R-:W-:-:S13]  /*03e0*/  ISETP.GE.U32.AND P0, PT, R2, R11, PT ;  /* 0x0000000b0200720c */ /* 0x000fda0003f06070 */
[----:B------:R-:W-:Y:S02]  /*03f0*/  @P0 IADD3 R5, PT, PT, R5, 0x1, RZ ;  /* 0x0000000105050810 */ /* 0x000fe40007ffe0ff */
[----:B--2---:R-:W-:Y:S02]  /*0400*/  I2FP.F32.U32 R8, R8 ;  /* 0x0000000800087245 */ /* 0x004fe40000201000 */
[----:B---3--:R-:W-:-:S03]  /*0410*/  I2FP.F32.U32 R6, R6 ;  /* 0x0000000600067245 */ /* 0x008fc60000201000 */
[----:B------:R-:W-:Y:S01]  /*0420*/  FMUL R3, R8, 0.72000002861022949219 ;  /* 0x3f3851ec08037820 */ /* 0x000fe20000400000 */
[----:B-----5:R-:W-:-:S03]  /*0430*/  I2FP.F32.U32 R2, R9 ;  /* 0x0000000900027245 */ /* 0x020fc60000201000 */
[----:B------:R-:W-:Y:S01]  /*0440*/  FFMA R3, R6, 0.20999999344348907471, R3 ;  /* 0x3e570a3d06037823 */ /* 0x000fe20000000003 */
[----:B------:R-:W-:-:S03]  /*0450*/  IMAD.MOV.U32 R6, RZ, RZ, R5 ;  /* 0x000000ffff067224 */ /* 0x000fc600078e0005 */
[----:B------:R-:W-:Y:S02]  /*0460*/  FFMA R4, R2, 0.070000000298023223877, R3 ;  /* 0x3d8f5c2902047823 */ /* 0x000fe40000000003 */
[----:B------:R-:W-:Y:S02]  /*0470*/  @!P1 IADD3 R6, PT, PT, -R6, RZ, RZ ;  /* 0x000000ff06069210 */ /* 0x000fe40007ffe1ff */
[----:B------:R-:W0:Y:S01]  /*0480*/  F2I.U32.TRUNC.NTZ R5, R4 ;  /* 0x0000000400057305 */ /* 0x000e22000020f000 */
[----:B------:R-:W-:-:S04]  /*0490*/  @!P2 LOP3.LUT R6, RZ, R0, RZ, 0x33, !PT ;  /* 0x00000000ff06a212 */ /* 0x000fc800078e33ff */
[----:B------:R-:W-:Y:S02]  /*04a0*/  SHF.R.S32.HI R0, RZ, 0x1f, R6 ;  /* 0x0000001fff007819 */ /* 0x000fe40000011406 */
[----:B-1----:R-:W-:-:S04]  /*04b0*/  IADD3 R2, P0, PT, R6, UR6, RZ ;  /* 0x0000000606027c10 */ /* 0x002fc8000ff1e0ff */
[----:B------:R-:W-:-:S05]  /*04c0*/  IADD3.X R3, PT, PT, R0, UR7, RZ, P0, !PT ;  /* 0x0000000700037c10 */ /* 0x000fca00087fe4ff */
[----:B0-----:R-:W-:Y:S01]  /*04d0*/  STG.E.U8 desc[UR4][R2.64], R5 ;  /* 0x0000000502007986 */ /* 0x001fe2000c101104 */
[----:B------:R-:W-:Y:S05]  /*04e0*/  EXIT ;  /* 0x000000000000794d */ /* 0x000fea0003800000 */
.L_x_1:
[----:B------:R-:W-:-:S00]  /*04f0*/  BRA `(.L_x_1) ;  /* 0xfffffffc00fc7947 */ /* 0x000fc0000383ffff */
[----:B------:R-:W-:-:S00]  /*0500*/  NOP ;  /* 0x0000000000007918 */ /* 0x000fc00000000000 */
[----:B------:R-:W-:-:S00]  /*0510*/  NOP ;  /* 0x0000000000007918 */ /* 0x000fc00000000000 */
[----:B------:R-:W-:-:S00]  /*0520*/  NOP ;  /* 0x0000000000007918 */ /* 0x000fc00000000000 */
[----:B------:R-:W-:-:S00]  /*0530*/  NOP ;  /* 0x0000000000007918 */ /* 0x000fc00000000000 */
[----:B------:R-:W-:-:S00]  /*0540*/  NOP ;  /* 0x0000000000007918 */ /* 0x000fc00000000000 */
[----:B------:R-:W-:-:S00]  /*0550*/  NOP ;  /* 0x0000000000007918 */ /* 0x000fc00000000000 */
[----:B------:R-:W-:-:S00]  /*0560*/  NOP ;  /* 0x0000000000007918 */ /* 0x000fc00000000000 */
[----:B------:R-:W-:-:S00]  /*0570*/  NOP ;  /* 0x0000000000007918 */ /* 0x000fc00000000000 */
.L_x_2:


//--------------------- .nv.global.init           --------------------------
	.section	.nv.global.init,"aw",@progbits
.nv.global.init:
	.type		$str,@object
	.size		$str,($str$1 - $str)
$str:
        /*0000*/ 	.byte	0x43, 0x20, 0x3d, 0x3d, 0x20, 0x33, 0x00
	.type		$str$1,@object
	.size		$str$1,(__unnamed_1 - $str$1)
$str$1:
        /*0007*/ 	.byte	0x2f, 0x74, 0x6d, 0x70, 0x2f, 0x73, 0x61, 0x73, 0x73, 0x5f, 0x63, 0x75, 0x5f, 0x37, 0x77, 0x62
        /*0017*/ 	.byte	0x70, 0x6b, 0x31, 0x77, 0x65, 0x2f, 0x6b, 0x2e, 0x63, 0x75, 0x00
	.type		__unnamed_1,@object
	.size		__unnamed_1,(.L_0 - __unnamed_1)
__unnamed_1:
        /*0022*/ 	.byte	0x76, 0x6f, 0x69, 0x64, 0x20, 0x67, 0x61, 0x75, 0x73, 0x73, 0x69, 0x61, 0x6e, 0x5f, 0x62, 0x6c
        /*0032*/ 	.byte	0x75, 0x72, 0x28, 0x63, 0x6f, 0x6e, 0x73, 0x74, 0x20, 0x75, 0x6e, 0x73, 0x69, 0x67, 0x6e, 0x65
        /*0042*/ 	.byte	0x64, 0x20, 0x63, 0x68, 0x61, 0x72, 0x20, 0x2a, 0x2c, 0x20, 0x75, 0x6e, 0x73, 0x69, 0x67, 0x6e
        /*0052*/ 	.byte	0x65, 0x64, 0x20, 0x63, 0x68, 0x61, 0x72, 0x20, 0x2a, 0x2c, 0x20, 0x69, 0x6e, 0x74, 0x2c, 0x20
        /*0062*/ 	.byte	0x69, 0x6e, 0x74, 0x2c, 0x20, 0x69, 0x6e, 0x74, 0x29, 0x00
.L_0:


//--------------------- .nv.shared.reserved.0     --------------------------
	.section	.nv.shared.reserved.0,"aw",@nobits
	.weak		__nv_reservedSMEM_offset_0_alias
	.size		__nv_reservedSMEM_offset_0_alias, 0, 64
	.other		__nv_reservedSMEM_offset_0_alias,@"STO_CUDA_RESERVED_SHARED STV_DEFAULT"
__nv_reservedSMEM_offset_0_alias:
	.zero		0
	.zero		64


//--------------------- .nv.constant0._Z13gaussian_blurPKhPhiii --------------------------
	.section	.nv.constant0._Z13gaussian_blurPKhPhiii,"a",@progbits
	.sectionflags	@""
	.align	4
.nv.constant0._Z13gaussian_blurPKhPhiii:
	.zero		924


//--------------------- SYMBOLS --------------------------

	.type		.nv.reservedSmem.offset0,@object
	.size		.nv.reservedSmem.offset0,0x4
	.type		__assertfail,@function
